	.headerflags	@"EF_CUDA_TEXMODE_UNIFIED EF_CUDA_64BIT_ADDRESS EF_CUDA_ACCELERATORS EF_CUDA_SM90 EF_CUDA_VIRTUAL_SM(EF_CUDA_SM90)"
	.elftype	@"ET_EXEC"


//--------------------- .nv.info                  --------------------------
	.section	.nv.info,"",@"SHT_CUDA_INFO"
	.align	4


	//----- nvinfo : EIATTR_REGCOUNT
	.align		4
        /*0000*/ 	.byte	0x04, 0x2f
        /*0002*/ 	.short	(.L_3 - .L_2)
	.align		4
.L_2:
        /*0004*/ 	.word	index@(triton_poi_fused__native_batch_norm_legit_no_training_cat_relu_18)
        /*0008*/ 	.word	0x00000040


	//----- nvinfo : EIATTR_MIN_STACK_SIZE
	.align		4
.L_3:
        /*000c*/ 	.byte	0x04, 0x12
        /*000e*/ 	.short	(.L_5 - .L_4)
	.align		4
.L_4:
        /*0010*/ 	.word	index@(triton_poi_fused__native_batch_norm_legit_no_training_cat_relu_18)
        /*0014*/ 	.word	0x00000000


	//----- nvinfo : EIATTR_FRAME_SIZE
	.align		4
.L_5:
        /*0018*/ 	.byte	0x04, 0x11
        /*001a*/ 	.short	(.L_7 - .L_6)
	.align		4
.L_6:
        /*001c*/ 	.word	index@(triton_poi_fused__native_batch_norm_legit_no_training_cat_relu_18)
        /*0020*/ 	.word	0x00000000


	//----- nvinfo : EIATTR_MIN_STACK_SIZE
	.align		4
.L_7:
        /*0024*/ 	.byte	0x04, 0x12
        /*0026*/ 	.short	(.L_9 - .L_8)
	.align		4
.L_8:
        /*0028*/ 	.word	index@(triton_poi_fused__native_batch_norm_legit_no_training_cat_relu_18)
        /*002c*/ 	.word	0x00000000
.L_9:


//--------------------- .nv.info.triton_poi_fused__native_batch_norm_legit_no_training_cat_relu_18 --------------------------
	.section	.nv.info.triton_poi_fused__native_batch_norm_legit_no_training_cat_relu_18,"",@"SHT_CUDA_INFO"
	.sectionflags	@""
	.align	4


	//----- nvinfo : EIATTR_CUDA_API_VERSION
	.align		4
        /*0000*/ 	.byte	0x04, 0x37
        /*0002*/ 	.short	(.L_11 - .L_10)
.L_10:
        /*0004*/ 	.word	0x0000007c


	//----- nvinfo : EIATTR_KPARAM_INFO
	.align		4
.L_11:
        /*0008*/ 	.byte	0x04, 0x17
        /*000a*/ 	.short	(.L_13 - .L_12)
.L_12:
        /*000c*/ 	.word	0x00000000
        /*0010*/ 	.short	0x0008
        /*0012*/ 	.short	0x0040
        /*0014*/ 	.byte	0x00, 0xf0, 0x11, 0x00


	//----- nvinfo : EIATTR_KPARAM_INFO
	.align		4
.L_13:
        /*0018*/ 	.byte	0x04, 0x17
        /*001a*/ 	.short	(.L_15 - .L_14)
.L_14:
        /*001c*/ 	.word	0x00000000
        /*0020*/ 	.short	0x0007
        /*0022*/ 	.short	0x0038
        /*0024*/ 	.byte	0x00, 0xf4, 0x21, 0x00


	//----- nvinfo : EIATTR_KPARAM_INFO
	.align		4
.L_15:
        /*0028*/ 	.byte	0x04, 0x17
        /*002a*/ 	.short	(.L_17 - .L_16)
.L_16:
        /*002c*/ 	.word	0x00000000
        /*0030*/ 	.short	0x0006
        /*0032*/ 	.short	0x0030
        /*0034*/ 	.byte	0x00, 0xf4, 0x21, 0x00


	//----- nvinfo : EIATTR_KPARAM_INFO
	.align		4
.L_17:
        /*0038*/ 	.byte	0x04, 0x17
        /*003a*/ 	.short	(.L_19 - .L_18)
.L_18:
        /*003c*/ 	.word	0x00000000
        /*0040*/ 	.short	0x0005
        /*0042*/ 	.short	0x0028
        /*0044*/ 	.byte	0x00, 0xf4, 0x21, 0x00


	//----- nvinfo : EIATTR_KPARAM_INFO
	.align		4
.L_19:
        /*0048*/ 	.byte	0x04, 0x17
        /*004a*/ 	.short	(.L_21 - .L_20)
.L_20:
        /*004c*/ 	.word	0x00000000
        /*0050*/ 	.short	0x0004
        /*0052*/ 	.short	0x0020
        /*0054*/ 	.byte	0x00, 0xf4, 0x21, 0x00


	//----- nvinfo : EIATTR_KPARAM_INFO
	.align		4
.L_21:
        /*0058*/ 	.byte	0x04, 0x17
        /*005a*/ 	.short	(.L_23 - .L_22)
.L_22:
        /*005c*/ 	.word	0x00000000
        /*0060*/ 	.short	0x0003
        /*0062*/ 	.short	0x0018
        /*0064*/ 	.byte	0x00, 0xf4, 0x21, 0x00


	//----- nvinfo : EIATTR_KPARAM_INFO
	.align		4
.L_23:
        /*0068*/ 	.byte	0x04, 0x17
        /*006a*/ 	.short	(.L_25 - .L_24)
.L_24:
        /*006c*/ 	.word	0x00000000
        /*0070*/ 	.short	0x0002
        /*0072*/ 	.short	0x0010
        /*0074*/ 	.byte	0x00, 0xf4, 0x21, 0x00


	//----- nvinfo : EIATTR_KPARAM_INFO
	.align		4
.L_25:
        /*0078*/ 	.byte	0x04, 0x17
        /*007a*/ 	.short	(.L_27 - .L_26)
.L_26:
        /*007c*/ 	.word	0x00000000
        /*0080*/ 	.short	0x0001
        /*0082*/ 	.short	0x0008
        /*0084*/ 	.byte	0x00, 0xf4, 0x21, 0x00


	//----- nvinfo : EIATTR_KPARAM_INFO
	.align		4
.L_27:
        /*0088*/ 	.byte	0x04, 0x17
        /*008a*/ 	.short	(.L_29 - .L_28)
.L_28:
        /*008c*/ 	.word	0x00000000
        /*0090*/ 	.short	0x0000
        /*0092*/ 	.short	0x0000
        /*0094*/ 	.byte	0x00, 0xf4, 0x21, 0x00


	//----- nvinfo : EIATTR_SPARSE_MMA_MASK
	.align		4
.L_29:
        /*0098*/ 	.byte	0x03, 0x50
        /*009a*/ 	.short	0x0000


	//----- nvinfo : EIATTR_MAXREG_COUNT
	.align		4
        /*009c*/ 	.byte	0x03, 0x1b
        /*009e*/ 	.short	0x00ff


	//----- nvinfo : EIATTR_EXIT_INSTR_OFFSETS
	.align		4
        /*00a0*/ 	.byte	0x04, 0x1c
        /*00a2*/ 	.short	(.L_31 - .L_30)


	//   ....[0]....
.L_30:
        /*00a4*/ 	.word	0x00001380


	//   ....[1]....
        /*00a8*/ 	.word	0x000013a0


	//----- nvinfo : EIATTR_REQNTID
	.align		4
.L_31:
        /*00ac*/ 	.byte	0x04, 0x10
        /*00ae*/ 	.short	(.L_33 - .L_32)
.L_32:
        /*00b0*/ 	.word	0x00000080
        /*00b4*/ 	.word	0x00000001
        /*00b8*/ 	.word	0x00000001


	//----- nvinfo : EIATTR_CBANK_PARAM_SIZE
	.align		4
.L_33:
        /*00bc*/ 	.byte	0x03, 0x19
        /*00be*/ 	.short	0x0044


	//----- nvinfo : EIATTR_PARAM_CBANK
	.align		4
        /*00c0*/ 	.byte	0x04, 0x0a
        /*00c2*/ 	.short	(.L_35 - .L_34)
	.align		4
.L_34:
        /*00c4*/ 	.word	index@(.nv.constant0.triton_poi_fused__native_batch_norm_legit_no_training_cat_relu_18)
        /*00c8*/ 	.short	0x0210
        /*00ca*/ 	.short	0x0044


	//----- nvinfo : EIATTR_SW_WAR
	.align		4
.L_35:
        /*00cc*/ 	.byte	0x04, 0x36
        /*00ce*/ 	.short	(.L_37 - .L_36)
.L_36:
        /*00d0*/ 	.word	0x00000008
.L_37:


//--------------------- .nv.callgraph             --------------------------
	.section	.nv.callgraph,"",@"SHT_CUDA_CALLGRAPH"
	.align	4
	.sectionentsize	8
	.align		4
        /*0000*/ 	.word	0x00000000
	.align		4
        /*0004*/ 	.word	0xffffffff
	.align		4
        /*0008*/ 	.word	0x00000000
	.align		4
        /*000c*/ 	.word	0xfffffffe
	.align		4
        /*0010*/ 	.word	0x00000000
	.align		4
        /*0014*/ 	.word	0xfffffffd
	.align		4
        /*0018*/ 	.word	0x00000000
	.align		4
        /*001c*/ 	.word	0xfffffffc


//--------------------- .nv.constant4             --------------------------
	.section	.nv.constant4,"a",@progbits
	.align	8
	.align		8
.nv.constant4:
        /*0000*/ 	.dword	_$_str
	.align		8
        /*0008*/ 	.dword	_$_str_$_2


//--------------------- .text.triton_poi_fused__native_batch_norm_legit_no_training_cat_relu_18 --------------------------
	.section	.text.triton_poi_fused__native_batch_norm_legit_no_training_cat_relu_18,"ax",@progbits
	.align	128
        .global         triton_poi_fused__native_batch_norm_legit_no_training_cat_relu_18
        .type           triton_poi_fused__native_batch_norm_legit_no_training_cat_relu_18,@function
        .size           triton_poi_fused__native_batch_norm_legit_no_training_cat_relu_18,(.L_x_1 - triton_poi_fused__native_batch_norm_legit_no_training_cat_relu_18)
        .other          triton_poi_fused__native_batch_norm_legit_no_training_cat_relu_18,@"STO_CUDA_ENTRY STV_DEFAULT"
triton_poi_fused__native_batch_norm_legit_no_training_cat_relu_18:
.text.triton_poi_fused__native_batch_norm_legit_no_training_cat_relu_18:
[----:B------:R-:W0:Y:S01]  /*0000*/  LDC R1, c[0x0][0x28] ;  /* 0x00000a00ff017b82 */ /* 0x000e220000000800 */
[----:B------:R-:W1:Y:S07]  /*0010*/  S2R R0, SR_TID.X ;  /* 0x0000000000007919 */ /* 0x000e6e0000002100 */
[----:B------:R-:W2:Y:S01]  /*0020*/  LDC.64 R4, c[0x0][0x228] ;  /* 0x00008a00ff047b82 */ /* 0x000ea20000000a00 */
[----:B------:R-:W-:Y:S01]  /*0030*/  CS2R R8, SRZ ;  /* 0x0000000000087805 */ /* 0x000fe2000001ff00 */
[----:B------:R-:W-:Y:S01]  /*0040*/  ULDC.64 UR4, c[0x0][0x208] ;  /* 0x0000820000047ab9 */ /* 0x000fe20000000a00 */
[----:B------:R-:W3:Y:S01]  /*0050*/  S2R R57, SR_CTAID.X ;  /* 0x0000000000397919 */ /* 0x000ee20000002500 */
[----:B------:R-:W-:-:S02]  /*0060*/  IMAD.MOV.U32 R10, RZ, RZ, RZ ;  /* 0x000000ffff0a7224 */ /* 0x000fc400078e00ff */
[----:B------:R-:W-:Y:S01]  /*0070*/  IMAD.MOV.U32 R24, RZ, RZ, RZ ;  /* 0x000000ffff187224 */ /* 0x000fe200078e00ff */
[----:B------:R-:W-:Y:S01]  /*0080*/  CS2R R22, SRZ ;  /* 0x0000000000167805 */ /* 0x000fe2000001ff00 */
[----:B------:R-:W-:Y:S01]  /*0090*/  IMAD.MOV.U32 R58, RZ, RZ, 0x3e800000 ;  /* 0x3e800000ff3a7424 */ /* 0x000fe200078e00ff */
[----:B------:R-:W4:Y:S08]  /*00a0*/  LDC.64 R14, c[0x0][0x220] ;  /* 0x00008800ff0e7b82 */ /* 0x000f300000000a00 */
[----:B------:R-:W5:Y:S01]  /*00b0*/  LDC.64 R18, c[0x0][0x230] ;  /* 0x00008c00ff127b82 */ /* 0x000f620000000a00 */
[----:B------:R-:W-:-:S02]  /*00c0*/  CS2R R54, SRZ ;  /* 0x0000000000367805 */ /* 0x000fc4000001ff00 */
[----:B------:R-:W-:Y:S02]  /*00d0*/  CS2R R52, SRZ ;  /* 0x0000000000347805 */ /* 0x000fe4000001ff00 */
[----:B------:R-:W-:Y:S02]  /*00e0*/  CS2R R50, SRZ ;  /* 0x0000000000327805 */ /* 0x000fe4000001ff00 */
[----:B------:R-:W-:Y:S02]  /*00f0*/  CS2R R48, SRZ ;  /* 0x0000000000307805 */ /* 0x000fe4000001ff00 */
[----:B------:R-:W-:Y:S02]  /*0100*/  CS2R R40, SRZ ;  /* 0x0000000000287805 */ /* 0x000fe4000001ff00 */
[----:B------:R-:W-:Y:S01]  /*0110*/  CS2R R42, SRZ ;  /* 0x00000000002a7805 */ /* 0x000fe2000001ff00 */
[----:B------:R-:W2:Y:S01]  /*0120*/  LDC.64 R30, c[0x0][0x210] ;  /* 0x00008400ff1e7b82 */ /* 0x000ea20000000a00 */
[----:B-1----:R-:W-:-:S07]  /*0130*/  IMAD.SHL.U32 R0, R0, 0x4, RZ ;  /* 0x0000000400007824 */ /* 0x002fce00078e00ff */
[----:B------:R-:W1:Y:S01]  /*0140*/  LDC.64 R34, c[0x0][0x218] ;  /* 0x00008600ff227b82 */ /* 0x000e620000000a00 */
[----:B---3--:R-:W-:Y:S02]  /*0150*/  SHF.R.S32.HI R2, RZ, 0x15, R57 ;  /* 0x00000015ff027819 */ /* 0x008fe40000011439 */
[----:B------:R-:W-:Y:S02]  /*0160*/  LOP3.LUT R0, R0, 0x1fc, RZ, 0xc0, !PT ;  /* 0x000001fc00007812 */ /* 0x000fe400078ec0ff */
[----:B------:R-:W-:-:S03]  /*0170*/  SGXT R2, R2, 0x1 ;  /* 0x000000010202781a */ /* 0x000fc60000000200 */
[----:B------:R-:W-:-:S04]  /*0180*/  IMAD R57, R57, 0x400, R0 ;  /* 0x0000040039397824 */ /* 0x000fc800078e0200 */
[C---:B------:R-:W-:Y:S01]  /*0190*/  VIADD R16, R57.reuse, 0x200 ;  /* 0x0000020039107836 */ /* 0x040fe20000000000 */
[----:B------:R-:W-:Y:S02]  /*01a0*/  LEA.HI R0, R2, R57, RZ, 0x4 ;  /* 0x0000003902007211 */ /* 0x000fe400078f20ff */
[----:B------:R-:W-:Y:S02]  /*01b0*/  ISETP.GE.AND P1, PT, R57, 0x11200, PT ;  /* 0x000112003900780c */ /* 0x000fe40003f26270 */
[----:B------:R-:W-:-:S05]  /*01c0*/  SHF.R.S32.HI R0, RZ, 0x4, R0 ;  /* 0x00000004ff007819 */ /* 0x000fca0000011400 */
[----:B------:R-:W-:-:S05]  /*01d0*/  IMAD.HI R3, R0, 0x77975b9, RZ ;  /* 0x077975b900037827 */ /* 0x000fca00078e02ff */
[----:B------:R-:W-:-:S04]  /*01e0*/  SHF.R.U32.HI R6, RZ, 0x1f, R3 ;  /* 0x0000001fff067819 */ /* 0x000fc80000011603 */
[----:B------:R-:W-:-:S05]  /*01f0*/  LEA.HI.SX32 R3, R3, R6, 0x1b ;  /* 0x0000000603037211 */ /* 0x000fca00078fdaff */
[----:B------:R-:W-:Y:S01]  /*0200*/  IMAD R56, R3, -0x448, R0 ;  /* 0xfffffbb803387824 */ /* 0x000fe200078e0200 */
[----:B------:R-:W-:-:S03]  /*0210*/  LEA.HI R0, R2, R16, RZ, 0x4 ;  /* 0x0000001002007211 */ /* 0x000fc600078f20ff */
[----:B--2---:R-:W-:Y:S01]  /*0220*/  IMAD.WIDE R2, R56, 0x4, R4 ;  /* 0x0000000438027825 */ /* 0x004fe200078e0204 */
[----:B------:R-:W-:-:S04]  /*0230*/  SHF.R.S32.HI R0, RZ, 0x4, R0 ;  /* 0x00000004ff007819 */ /* 0x000fc80000011400 */
[----:B------:R-:W2:Y:S01]  /*0240*/  @!P1 LDG.E.EL R9, desc[UR4][R2.64] ;  /* 0x0000000402099981 */ /* 0x000ea2000c2e1900 */
[----:B------:R-:W-:Y:S01]  /*0250*/  IMAD.HI R6, R0, 0x77975b9, RZ ;  /* 0x077975b900067827 */ /* 0x000fe200078e02ff */
[----:B------:R-:W-:Y:S02]  /*0260*/  ISETP.GE.AND P0, PT, R16, 0x11200, PT ;  /* 0x000112001000780c */ /* 0x000fe40003f06270 */
[----:B------:R-:W3:Y:S02]  /*0270*/  @!P1 LDG.E.EL R8, desc[UR4][R2.64] ;  /* 0x0000000402089981 */ /* 0x000ee4000c2e1900 */
[----:B------:R-:W-:Y:S02]  /*0280*/  SHF.R.U32.HI R7, RZ, 0x1f, R6 ;  /* 0x0000001fff077819 */ /* 0x000fe40000011606 */
[----:B------:R-:W4:Y:S02]  /*0290*/  @!P1 LDG.E.EL R10, desc[UR4][R2.64] ;  /* 0x00000004020a9981 */ /* 0x000f24000c2e1900 */
[----:B------:R-:W-:-:S05]  /*02a0*/  LEA.HI.SX32 R7, R6, R7, 0x1b ;  /* 0x0000000706077211 */ /* 0x000fca00078fdaff */
[----:B------:R-:W-:Y:S02]  /*02b0*/  IMAD R28, R7, -0x448, R0 ;  /* 0xfffffbb8071c7824 */ /* 0x000fe400078e0200 */
[----:B------:R-:W-:Y:S02]  /*02c0*/  IMAD.MOV.U32 R0, RZ, RZ, RZ ;  /* 0x000000ffff007224 */ /* 0x000fe400078e00ff */
[----:B------:R-:W-:-:S04]  /*02d0*/  IMAD.WIDE R4, R28, 0x4, R4 ;  /* 0x000000041c047825 */ /* 0x000fc800078e0204 */
[----:B------:R-:W-:Y:S01]  /*02e0*/  IMAD.MOV.U32 R6, RZ, RZ, RZ ;  /* 0x000000ffff067224 */ /* 0x000fe200078e00ff */
[----:B------:R-:W4:Y:S04]  /*02f0*/  @!P0 LDG.E.EL R0, desc[UR4][R4.64] ;  /* 0x0000000404008981 */ /* 0x000f28000c2e1900 */
[----:B------:R-:W4:Y:S04]  /*0300*/  @!P0 LDG.E.EL R24, desc[UR4][R4.64] ;  /* 0x0000000404188981 */ /* 0x000f28000c2e1900 */
[----:B------:R1:W4:Y:S04]  /*0310*/  @!P1 LDG.E.EL R6, desc[UR4][R2.64] ;  /* 0x0000000402069981 */ /* 0x000328000c2e1900 */
[----:B------:R-:W4:Y:S04]  /*0320*/  @!P0 LDG.E.EL R23, desc[UR4][R4.64] ;  /* 0x0000000404178981 */ /* 0x000f28000c2e1900 */
[----:B------:R1:W4:Y:S01]  /*0330*/  @!P0 LDG.E.EL R22, desc[UR4][R4.64] ;  /* 0x0000000404168981 */ /* 0x000322000c2e1900 */
[----:B------:R-:W-:-:S04]  /*0340*/  IMAD.HI R17, R16, 0x77975b9, RZ ;  /* 0x077975b910117827 */ /* 0x000fc800078e02ff */
[----:B------:R-:W-:-:S05]  /*0350*/  IMAD.HI R32, R57, 0x77975b9, RZ ;  /* 0x077975b939207827 */ /* 0x000fca00078e02ff */
[----:B-1----:R-:W-:Y:S01]  /*0360*/  SHF.R.U32.HI R3, RZ, 0x1f, R32 ;  /* 0x0000001fff037819 */ /* 0x002fe20000011620 */
[----:B-----5:R-:W-:-:S03]  /*0370*/  IMAD.WIDE R20, R56, 0x4, R18 ;  /* 0x0000000438147825 */ /* 0x020fc600078e0212 */
[----:B------:R-:W-:Y:S01]  /*0380*/  LEA.HI.SX32 R32, R32, R3, 0x17 ;  /* 0x0000000320207211 */ /* 0x000fe200078fbaff */
[----:B------:R-:W-:Y:S01]  /*0390*/  IMAD.WIDE R18, R28, 0x4, R18 ;  /* 0x000000041c127825 */ /* 0x000fe200078e0212 */
[----:B------:R-:W-:Y:S02]  /*03a0*/  CS2R R36, SRZ ;  /* 0x0000000000247805 */ /* 0x000fe4000001ff00 */
[----:B------:R-:W-:Y:S02]  /*03b0*/  CS2R R38, SRZ ;  /* 0x0000000000267805 */ /* 0x000fe4000001ff00 */
[----:B------:R-:W-:Y:S02]  /*03c0*/  CS2R R46, SRZ ;  /* 0x00000000002e7805 */ /* 0x000fe4000001ff00 */
[----:B------:R-:W-:-:S04]  /*03d0*/  CS2R R26, SRZ ;  /* 0x00000000001a7805 */ /* 0x000fc8000001ff00 */
[----:B------:R-:W5:Y:S04]  /*03e0*/  @!P1 LDG.E.EL R47, desc[UR4][R20.64] ;  /* 0x00000004142f9981 */ /* 0x000f68000c2e1900 */
[----:B------:R-:W5:Y:S01]  /*03f0*/  @!P1 LDG.E.EL R46, desc[UR4][R20.64] ;  /* 0x00000004142e9981 */ /* 0x000f62000c2e1900 */
[----:B--2---:R-:W-:Y:S01]  /*0400*/  FADD R9, R9, 0.0010000000474974513054 ;  /* 0x3a83126f09097421 */ /* 0x004fe20000000000 */
[----:B---3--:R-:W-:-:S05]  /*0410*/  FADD R8, R8, 0.0010000000474974513054 ;  /* 0x3a83126f08087421 */ /* 0x008fca0000000000 */
[----:B------:R-:W1:Y:S01]  /*0420*/  MUFU.SQRT R9, R9 ;  /* 0x0000000900097308 */ /* 0x000e620000002000 */
[----:B----4-:R-:W-:-:S07]  /*0430*/  FADD R10, R10, 0.0010000000474974513054 ;  /* 0x3a83126f0a0a7421 */ /* 0x010fce0000000000 */
[----:B------:R-:W2:Y:S08]  /*0440*/  MUFU.SQRT R8, R8 ;  /* 0x0000000800087308 */ /* 0x000eb00000002000 */
[----:B------:R-:W3:Y:S01]  /*0450*/  MUFU.SQRT R10, R10 ;  /* 0x0000000a000a7308 */ /* 0x000ee20000002000 */
[C---:B-1----:R-:W-:Y:S01]  /*0460*/  FSETP.GT.AND P6, PT, R9.reuse, 8.50705917302346158658e+37, PT ;  /* 0x7e8000000900780b */ /* 0x042fe20003fc4000 */
[----:B------:R-:W-:Y:S01]  /*0470*/  FADD R0, R0, 0.0010000000474974513054 ;  /* 0x3a83126f00007421 */ /* 0x000fe20000000000 */
[----:B------:R-:W-:-:S05]  /*0480*/  FSETP.GEU.AND P5, PT, R9, 1.175494350822287508e-38, PT ;  /* 0x008000000900780b */ /* 0x000fca0003fae000 */
[----:B------:R-:W1:Y:S01]  /*0490*/  MUFU.SQRT R2, R0 ;  /* 0x0000000000027308 */ /* 0x000e620000002000 */
[----:B------:R-:W-:Y:S01]  /*04a0*/  FADD R6, R6, 0.0010000000474974513054 ;  /* 0x3a83126f06067421 */ /* 0x000fe20000000000 */
[C---:B--2---:R-:W-:Y:S02]  /*04b0*/  FSETP.GT.AND P4, PT, R8.reuse, 8.50705917302346158658e+37, PT ;  /* 0x7e8000000800780b */ /* 0x044fe40003f84000 */
[----:B------:R-:W-:Y:S02]  /*04c0*/  FSETP.GEU.AND P2, PT, R8, 1.175494350822287508e-38, PT ;  /* 0x008000000800780b */ /* 0x000fe40003f4e000 */
[----:B0--3--:R-:W-:Y:S02]  /*04d0*/  FSETP.GT.AND P3, PT, R10, 8.50705917302346158658e+37, PT ;  /* 0x7e8000000a00780b */ /* 0x009fe40003f64000 */
[----:B------:R-:W0:Y:S01]  /*04e0*/  MUFU.SQRT R6, R6 ;  /* 0x0000000600067308 */ /* 0x000e220000002000 */
[C---:B------:R-:W-:Y:S01]  /*04f0*/  FSEL R12, R58.reuse, 1, P6 ;  /* 0x3f8000003a0c7808 */ /* 0x040fe20003000000 */
[----:B------:R-:W-:Y:S01]  /*0500*/  @P6 FMUL R9, R9, 0.25 ;  /* 0x3e80000009096820 */ /* 0x000fe20000400000 */
[----:B------:R-:W-:-:S03]  /*0510*/  FSEL R4, R58, 1, P4 ;  /* 0x3f8000003a047808 */ /* 0x000fc60002000000 */
[----:B------:R-:W-:Y:S01]  /*0520*/  @!P5 FMUL R9, R9, 16777216 ;  /* 0x4b8000000909d820 */ /* 0x000fe20000400000 */
[----:B------:R-:W-:Y:S01]  /*0530*/  @!P5 FMUL R12, R12, 16777216 ;  /* 0x4b8000000c0cd820 */ /* 0x000fe20000400000 */
[----:B------:R-:W-:Y:S01]  /*0540*/  @P4 FMUL R8, R8, 0.25 ;  /* 0x3e80000008084820 */ /* 0x000fe20000400000 */
[----:B-1----:R-:W-:Y:S02]  /*0550*/  FSETP.GT.AND P5, PT, R2, 8.50705917302346158658e+37, PT ;  /* 0x7e8000000200780b */ /* 0x002fe40003fa4000 */
[C---:B------:R-:W-:Y:S01]  /*0560*/  FSETP.GEU.AND P4, PT, R10.reuse, 1.175494350822287508e-38, PT ;  /* 0x008000000a00780b */ /* 0x040fe20003f8e000 */
[----:B------:R-:W-:Y:S01]  /*0570*/  @P3 FMUL R10, R10, 0.25 ;  /* 0x3e8000000a0a3820 */ /* 0x000fe20000400000 */
[----:B------:R-:W-:Y:S01]  /*0580*/  FSEL R7, R58, 1, P3 ;  /* 0x3f8000003a077808 */ /* 0x000fe20001800000 */
[----:B------:R-:W-:Y:S01]  /*0590*/  @!P2 FMUL R8, R8, 16777216 ;  /* 0x4b8000000808a820 */ /* 0x000fe20000400000 */
[----:B------:R-:W-:Y:S01]  /*05a0*/  @!P2 FMUL R4, R4, 16777216 ;  /* 0x4b8000000404a820 */ /* 0x000fe20000400000 */
[----:B------:R-:W-:-:S02]  /*05b0*/  FSETP.GEU.AND P3, PT, R2, 1.175494350822287508e-38, PT ;  /* 0x008000000200780b */ /* 0x000fc40003f6e000 */
[C---:B0-----:R-:W-:Y:S02]  /*05c0*/  FSETP.GT.AND P2, PT, R6.reuse, 8.50705917302346158658e+37, PT ;  /* 0x7e8000000600780b */ /* 0x041fe40003f44000 */
[----:B------:R-:W-:Y:S02]  /*05d0*/  FSETP.GEU.AND P6, PT, R6, 1.175494350822287508e-38, PT ;  /* 0x008000000600780b */ /* 0x000fe40003fce000 */
[----:B------:R-:W-:Y:S01]  /*05e0*/  @P5 FMUL R2, R2, 0.25 ;  /* 0x3e80000002025820 */ /* 0x000fe20000400000 */
[----:B------:R-:W0:Y:S01]  /*05f0*/  MUFU.RCP R9, R9 ;  /* 0x0000000900097308 */ /* 0x000e220000001000 */
[----:B------:R-:W-:-:S05]  /*0600*/  @!P4 FMUL R10, R10, 16777216 ;  /* 0x4b8000000a0ac820 */ /* 0x000fca0000400000 */
[----:B------:R-:W-:Y:S02]  /*0610*/  @!P3 FMUL R2, R2, 16777216 ;  /* 0x4b8000000202b820 */ /* 0x000fe40000400000 */
[----:B------:R-:W-:-:S04]  /*0620*/  @P2 FMUL R6, R6, 0.25 ;  /* 0x3e80000006062820 */ /* 0x000fc80000400000 */
[----:B------:R-:W-:Y:S01]  /*0630*/  @!P6 FMUL R6, R6, 16777216 ;  /* 0x4b8000000606e820 */ /* 0x000fe20000400000 */
[----:B------:R-:W1:Y:S01]  /*0640*/  MUFU.RCP R2, R2 ;  /* 0x0000000200027308 */ /* 0x000e620000001000 */
[----:B------:R-:W-:Y:S02]  /*0650*/  FSEL R13, R58, 1, P5 ;  /* 0x3f8000003a0d7808 */ /* 0x000fe40002800000 */
[----:B------:R-:W-:-:S05]  /*0660*/  SHF.R.U32.HI R0, RZ, 0x1f, R17 ;  /* 0x0000001fff007819 */ /* 0x000fca0000011611 */
[----:B------:R2:W3:Y:S01]  /*0670*/  MUFU.RCP R5, R8 ;  /* 0x0000000800057308 */ /* 0x0004e20000001000 */
[----:B------:R-:W-:Y:S01]  /*0680*/  @!P3 FMUL R13, R13, 16777216 ;  /* 0x4b8000000d0db820 */ /* 0x000fe20000400000 */
[----:B------:R-:W-:-:S06]  /*0690*/  FSEL R11, R58, 1, P2 ;  /* 0x3f8000003a0b7808 */ /* 0x000fcc0001000000 */
[----:B------:R-:W4:Y:S08]  /*06a0*/  MUFU.RCP R10, R10 ;  /* 0x0000000a000a7308 */ /* 0x000f300000001000 */
[----:B------:R-:W5:Y:S01]  /*06b0*/  MUFU.RCP R6, R6 ;  /* 0x0000000600067308 */ /* 0x000f620000001000 */
[----:B------:R-:W-:Y:S01]  /*06c0*/  LEA.HI.SX32 R17, R17, R0, 0x17 ;  /* 0x0000000011117211 */ /* 0x000fe200078fbaff */
[----:B0-----:R-:W-:Y:S01]  /*06d0*/  FMUL R0, R9, R12 ;  /* 0x0000000c09007220 */ /* 0x001fe20000400000 */
[----:B--2---:R-:W-:-:S04]  /*06e0*/  IMAD.WIDE R8, R56, 0x4, R14 ;  /* 0x0000000438087825 */ /* 0x004fc800078e020e */
[----:B-1----:R-:W-:Y:S01]  /*06f0*/  FMUL R2, R2, R13 ;  /* 0x0000000d02027220 */ /* 0x002fe20000400000 */
[----:B------:R-:W-:Y:S01]  /*0700*/  @!P4 FMUL R7, R7, 16777216 ;  /* 0x4b8000000707c820 */ /* 0x000fe20000400000 */
[----:B------:R-:W-:Y:S01]  /*0710*/  @!P6 FMUL R11, R11, 16777216 ;  /* 0x4b8000000b0be820 */ /* 0x000fe20000400000 */
[----:B------:R-:W0:Y:S01]  /*0720*/  LDC.64 R12, c[0x0][0x238] ;  /* 0x00008e00ff0c7b82 */ /* 0x000e220000000a00 */
[----:B------:R-:W-:Y:S01]  /*0730*/  FADD R24, R24, 0.0010000000474974513054 ;  /* 0x3a83126f18187421 */ /* 0x000fe20000000000 */
[----:B---3--:R-:W-:Y:S01]  /*0740*/  FMUL R5, R5, R4 ;  /* 0x0000000405057220 */ /* 0x008fe20000400000 */
[----:B----4-:R-:W-:Y:S01]  /*0750*/  FMUL R3, R10, R7 ;  /* 0x000000070a037220 */ /* 0x010fe20000400000 */
[----:B------:R-:W2:Y:S01]  /*0760*/  @!P1 LDG.E.EL R55, desc[UR4][R8.64] ;  /* 0x0000000408379981 */ /* 0x000ea2000c2e1900 */
[----:B------:R-:W1:Y:S01]  /*0770*/  MUFU.SQRT R44, R24 ;  /* 0x00000018002c7308 */ /* 0x000e620000002000 */
[----:B-----5:R-:W-:Y:S02]  /*0780*/  FMUL R4, R6, R11 ;  /* 0x0000000b06047220 */ /* 0x020fe40000400000 */
[----:B------:R-:W3:Y:S01]  /*0790*/  @!P1 LDG.E.EL R54, desc[UR4][R8.64] ;  /* 0x0000000408369981 */ /* 0x000ee2000c2e1900 */
[----:B------:R-:W-:-:S03]  /*07a0*/  CS2R R10, SRZ ;  /* 0x00000000000a7805 */ /* 0x000fc6000001ff00 */
[----:B------:R-:W4:Y:S04]  /*07b0*/  @!P1 LDG.E.EL R53, desc[UR4][R8.64] ;  /* 0x0000000408359981 */ /* 0x000f28000c2e1900 */
[----:B------:R5:W2:Y:S01]  /*07c0*/  @!P1 LDG.E.EL R52, desc[UR4][R8.64] ;  /* 0x0000000408349981 */ /* 0x000aa2000c2e1900 */
[----:B------:R-:W-:-:S03]  /*07d0*/  FADD R23, R23, 0.0010000000474974513054 ;  /* 0x3a83126f17177421 */ /* 0x000fc60000000000 */
[----:B------:R-:W2:Y:S04]  /*07e0*/  @!P0 LDG.E.EL R10, desc[UR4][R18.64] ;  /* 0x00000004120a8981 */ /* 0x000ea8000c2e1900 */
[----:B------:R-:W2:Y:S01]  /*07f0*/  @!P0 LDG.E.EL R11, desc[UR4][R18.64] ;  /* 0x00000004120b8981 */ /* 0x000ea2000c2e1900 */
[----:B-----5:R-:W-:Y:S01]  /*0800*/  CS2R R8, SRZ ;  /* 0x0000000000087805 */ /* 0x020fe2000001ff00 */
[----:B------:R-:W-:-:S05]  /*0810*/  FADD R29, R22, 0.0010000000474974513054 ;  /* 0x3a83126f161d7421 */ /* 0x000fca0000000000 */
[----:B------:R-:W5:Y:S04]  /*0820*/  @!P0 LDG.E.EL R8, desc[UR4][R18.64] ;  /* 0x0000000412088981 */ /* 0x000f68000c2e1900 */
[----:B------:R0:W2:Y:S01]  /*0830*/  @!P0 LDG.E.EL R9, desc[UR4][R18.64] ;  /* 0x0000000412098981 */ /* 0x0000a2000c2e1900 */
[----:B------:R-:W-:Y:S01]  /*0840*/  IMAD.WIDE R14, R28, 0x4, R14 ;  /* 0x000000041c0e7825 */ /* 0x000fe200078e020e */
[C---:B-1----:R-:W-:Y:S01]  /*0850*/  FSETP.GT.AND P3, PT, R44.reuse, 8.50705917302346158658e+37, PT ;  /* 0x7e8000002c00780b */ /* 0x042fe20003f64000 */
[----:B------:R-:W-:Y:S01]  /*0860*/  MUFU.SQRT R29, R29 ;  /* 0x0000001d001d7308 */ /* 0x000fe20000002000 */
[C---:B------:R-:W-:Y:S02]  /*0870*/  FSETP.GEU.AND P4, PT, R44.reuse, 1.175494350822287508e-38, PT ;  /* 0x008000002c00780b */ /* 0x040fe40003f8e000 */
[----:B------:R-:W2:Y:S04]  /*0880*/  @!P0 LDG.E.EL R51, desc[UR4][R14.64] ;  /* 0x000000040e338981 */ /* 0x000ea8000c2e1900 */
[----:B------:R-:W2:Y:S01]  /*0890*/  @!P0 LDG.E.EL R50, desc[UR4][R14.64] ;  /* 0x000000040e328981 */ /* 0x000ea2000c2e1900 */
[----:B0-----:R-:W0:Y:S03]  /*08a0*/  MUFU.SQRT R19, R23 ;  /* 0x0000001700137308 */ /* 0x001e260000002000 */
[----:B------:R-:W2:Y:S04]  /*08b0*/  @!P0 LDG.E.EL R49, desc[UR4][R14.64] ;  /* 0x000000040e318981 */ /* 0x000ea8000c2e1900 */
[----:B------:R1:W2:Y:S01]  /*08c0*/  @!P0 LDG.E.EL R48, desc[UR4][R14.64] ;  /* 0x000000040e308981 */ /* 0x0002a2000c2e1900 */
[----:B------:R-:W-:Y:S01]  /*08d0*/  @P3 FMUL R44, R44, 0.25 ;  /* 0x3e8000002c2c3820 */ /* 0x000fe20000400000 */
[----:B-1----:R-:W-:Y:S01]  /*08e0*/  IMAD.WIDE R14, R56, 0x4, R12 ;  /* 0x00000004380e7825 */ /* 0x002fe200078e020c */
[----:B0-----:R-:W-:-:S03]  /*08f0*/  FSETP.GT.AND P5, PT, R19, 8.50705917302346158658e+37, PT ;  /* 0x7e8000001300780b */ /* 0x001fc60003fa4000 */
[----:B------:R-:W-:Y:S01]  /*0900*/  IMAD.WIDE R12, R28, 0x4, R12 ;  /* 0x000000041c0c7825 */ /* 0x000fe200078e020c */
[----:B------:R-:W-:-:S03]  /*0910*/  FSETP.GEU.AND P6, PT, R19, 1.175494350822287508e-38, PT ;  /* 0x008000001300780b */ /* 0x000fc60003fce000 */
[----:B------:R-:W-:Y:S01]  /*0920*/  @!P4 FMUL R44, R44, 16777216 ;  /* 0x4b8000002c2cc820 */ /* 0x000fe20000400000 */
[----:B------:R-:W-:Y:S01]  /*0930*/  ISETP.GE.AND P2, PT, R56, 0x400, PT ;  /* 0x000004003800780c */ /* 0x000fe20003f46270 */
[----:B------:R-:W2:Y:S04]  /*0940*/  @!P1 LDG.E.EL R36, desc[UR4][R14.64] ;  /* 0x000000040e249981 */ /* 0x000ea8000c2e1900 */
[----:B------:R-:W5:Y:S04]  /*0950*/  @!P0 LDG.E.EL R41, desc[UR4][R12.64] ;  /* 0x000000040c298981 */ /* 0x000f68000c2e1900 */
[----:B------:R-:W2:Y:S04]  /*0960*/  @!P0 LDG.E.EL R40, desc[UR4][R12.64] ;  /* 0x000000040c288981 */ /* 0x000ea8000c2e1900 */
[----:B------:R-:W2:Y:S04]  /*0970*/  @!P0 LDG.E.EL R43, desc[UR4][R12.64] ;  /* 0x000000040c2b8981 */ /* 0x000ea8000c2e1900 */
[----:B------:R0:W2:Y:S01]  /*0980*/  @!P0 LDG.E.EL R42, desc[UR4][R12.64] ;  /* 0x000000040c2a8981 */ /* 0x0000a2000c2e1900 */
[----:B------:R-:W-:-:S03]  /*0990*/  @P5 FMUL R19, R19, 0.25 ;  /* 0x3e80000013135820 */ /* 0x000fc60000400000 */
[----:B------:R-:W2:Y:S04]  /*09a0*/  @!P1 LDG.E.EL R37, desc[UR4][R14.64] ;  /* 0x000000040e259981 */ /* 0x000ea8000c2e1900 */
[----:B------:R-:W2:Y:S01]  /*09b0*/  @!P1 LDG.E.EL R39, desc[UR4][R14.64] ;  /* 0x000000040e279981 */ /* 0x000ea2000c2e1900 */
[----:B0-----:R-:W-:Y:S01]  /*09c0*/  FSEL R12, R58, 1, P3 ;  /* 0x3f8000003a0c7808 */ /* 0x001fe20001800000 */
[----:B------:R-:W-:Y:S02]  /*09d0*/  IMAD R13, R32, -0x4480, R57 ;  /* 0xffffbb80200d7824 */ /* 0x000fe400078e0239 */
[----:B------:R0:W2:Y:S02]  /*09e0*/  @!P1 LDG.E.EL R38, desc[UR4][R14.64] ;  /* 0x000000040e269981 */ /* 0x0000a4000c2e1900 */
[----:B------:R-:W-:Y:S01]  /*09f0*/  @!P4 FMUL R12, R12, 16777216 ;  /* 0x4b8000000c0cc820 */ /* 0x000fe20000400000 */
[----:B------:R-:W-:-:S02]  /*0a00*/  FSETP.GT.AND P4, PT, R29, 8.50705917302346158658e+37, PT ;  /* 0x7e8000001d00780b */ /* 0x000fc40003f84000 */
[----:B------:R-:W-:Y:S02]  /*0a10*/  FSEL R45, R58, 1, P5 ;  /* 0x3f8000003a2d7808 */ /* 0x000fe40002800000 */
[----:B------:R-:W-:Y:S01]  /*0a20*/  FSETP.GEU.AND P5, PT, R29, 1.175494350822287508e-38, PT ;  /* 0x008000001d00780b */ /* 0x000fe20003fae000 */
[C---:B------:R-:W-:Y:S01]  /*0a30*/  IMAD R13, R32.reuse, 0x4300, R13 ;  /* 0x00004300200d7824 */ /* 0x040fe200078e020d */
[----:B------:R-:W-:Y:S01]  /*0a40*/  ISETP.LT.AND P3, PT, R57, 0x11200, !P2 ;  /* 0x000112003900780c */ /* 0x000fe20005761270 */
[----:B0-----:R-:W0:Y:S01]  /*0a50*/  MUFU.RCP R15, R44 ;  /* 0x0000002c000f7308 */ /* 0x001e220000001000 */
[----:B------:R-:W-:Y:S01]  /*0a60*/  CS2R R6, SRZ ;  /* 0x0000000000067805 */ /* 0x000fe2000001ff00 */
[----:B------:R-:W-:Y:S02]  /*0a70*/  IMAD R61, R32, -0x180, R13 ;  /* 0xfffffe80203d7824 */ /* 0x000fe400078e020d */
[----:B------:R-:W-:Y:S01]  /*0a80*/  @!P6 FMUL R19, R19, 16777216 ;  /* 0x4b8000001313e820 */ /* 0x000fe20000400000 */
[----:B------:R-:W-:Y:S01]  /*0a90*/  @!P6 FMUL R45, R45, 16777216 ;  /* 0x4b8000002d2de820 */ /* 0x000fe20000400000 */
[----:B------:R-:W-:Y:S01]  /*0aa0*/  IMAD.WIDE R32, R13, 0x4, R30 ;  /* 0x000000040d207825 */ /* 0x000fe200078e021e */
[----:B------:R-:W-:-:S03]  /*0ab0*/  FSEL R58, R58, 1, P4 ;  /* 0x3f8000003a3a7808 */ /* 0x000fc60002000000 */
[----:B------:R-:W-:Y:S01]  /*0ac0*/  @P4 FMUL R29, R29, 0.25 ;  /* 0x3e8000001d1d4820 */ /* 0x000fe20000400000 */
[C---:B------:R-:W-:Y:S01]  /*0ad0*/  ISETP.GE.AND P6, PT, R28.reuse, 0x400, PT ;  /* 0x000004001c00780c */ /* 0x040fe20003fc6270 */
[----:B------:R-:W-:Y:S01]  /*0ae0*/  VIADD R13, R28, 0xfffffc00 ;  /* 0xfffffc001c0d7836 */ /* 0x000fe20000000000 */
[----:B------:R-:W-:Y:S01]  /*0af0*/  CS2R R24, SRZ ;  /* 0x0000000000187805 */ /* 0x000fe2000001ff00 */
[----:B------:R-:W-:Y:S01]  /*0b00*/  IMAD.WIDE R60, R61, 0x4, R34 ;  /* 0x000000043d3c7825 */ /* 0x000fe200078e0222 */
[----:B------:R-:W-:-:S03]  /*0b10*/  ISETP.LT.AND P4, PT, R16, 0x11200, !P6 ;  /* 0x000112001000780c */ /* 0x000fc60007781270 */
[----:B------:R-:W-:Y:S01]  /*0b20*/  @!P5 FMUL R29, R29, 16777216 ;  /* 0x4b8000001d1dd820 */ /* 0x000fe20000400000 */
[----:B------:R-:W-:Y:S01]  /*0b30*/  @!P5 FMUL R58, R58, 16777216 ;  /* 0x4b8000003a3ad820 */ /* 0x000fe20000400000 */
[----:B------:R-:W2:Y:S01]  /*0b40*/  @!P1 LDG.E.EL R6, desc[UR4][R20.64] ;  /* 0x0000000414069981 */ /* 0x000ea2000c2e1900 */
[----:B------:R-:W-:Y:S01]  /*0b50*/  IMAD R16, R17, -0x4480, R16 ;  /* 0xffffbb8011107824 */ /* 0x000fe200078e0210 */
[----:B------:R-:W-:Y:S02]  /*0b60*/  ISETP.LT.U32.AND P5, PT, R13, 0x30, !P0 ;  /* 0x000000300d00780c */ /* 0x000fe400047a1070 */
[----:B------:R-:W-:Y:S01]  /*0b70*/  CS2R R22, SRZ ;  /* 0x0000000000167805 */ /* 0x000fe2000001ff00 */
[----:B------:R1:W2:Y:S01]  /*0b80*/  @!P1 LDG.E.EL R7, desc[UR4][R20.64] ;  /* 0x0000000414079981 */ /* 0x0002a2000c2e1900 */
[----:B------:R-:W-:Y:S02]  /*0b90*/  IMAD R16, R17, 0x4300, R16 ;  /* 0x0000430011107824 */ /* 0x000fe400078e0210 */
[----:B0-----:R-:W-:Y:S01]  /*0ba0*/  FMUL R44, R15, R12 ;  /* 0x0000000c0f2c7220 */ /* 0x001fe20000400000 */
[----:B------:R-:W2:Y:S01]  /*0bb0*/  @P3 LDG.E.128 R24, desc[UR4][R60.64] ;  /* 0x000000043c183981 */ /* 0x000ea2000c1e1d00 */
[----:B-1----:R-:W-:-:S02]  /*0bc0*/  CS2R R20, SRZ ;  /* 0x0000000000147805 */ /* 0x002fc4000001ff00 */
[----:B------:R-:W-:Y:S02]  /*0bd0*/  CS2R R12, SRZ ;  /* 0x00000000000c7805 */ /* 0x000fe4000001ff00 */
[----:B------:R-:W-:Y:S01]  /*0be0*/  CS2R R14, SRZ ;  /* 0x00000000000e7805 */ /* 0x000fe2000001ff00 */
[----:B------:R-:W-:Y:S01]  /*0bf0*/  IMAD.WIDE R30, R16, 0x4, R30 ;  /* 0x00000004101e7825 */ /* 0x000fe200078e021e */
[----:B------:R-:W3:Y:S04]  /*0c00*/  @P3 LDG.E.128 R20, desc[UR4][R32.64] ;  /* 0x0000000420143981 */ /* 0x000ee8000c1e1d00 */
[----:B------:R-:W4:Y:S01]  /*0c10*/  @P5 LDG.E.128 R12, desc[UR4][R30.64] ;  /* 0x000000041e0c5981 */ /* 0x000f22000c1e1d00 */
[----:B------:R-:W-:Y:S02]  /*0c20*/  IMAD R17, R17, -0x180, R16 ;  /* 0xfffffe8011117824 */ /* 0x000fe400078e0210 */
[----:B------:R0:W1:Y:S08]  /*0c30*/  MUFU.RCP R16, R19 ;  /* 0x0000001300107308 */ /* 0x0000700000001000 */
[----:B------:R-:W1:Y:S01]  /*0c40*/  MUFU.RCP R29, R29 ;  /* 0x0000001d001d7308 */ /* 0x000e620000001000 */
[----:B------:R-:W-:Y:S01]  /*0c50*/  IMAD.WIDE R34, R17, 0x4, R34 ;  /* 0x0000000411227825 */ /* 0x000fe200078e0222 */
[----:B0-----:R-:W-:-:S03]  /*0c60*/  CS2R R18, SRZ ;  /* 0x0000000000127805 */ /* 0x001fc6000001ff00 */
[----:B-1----:R-:W-:Y:S01]  /*0c70*/  FMUL R45, R16, R45 ;  /* 0x0000002d102d7220 */ /* 0x002fe20000400000 */
[----:B------:R-:W-:-:S06]  /*0c80*/  CS2R R16, SRZ ;  /* 0x0000000000107805 */ /* 0x000fcc000001ff00 */
[----:B------:R0:W5:Y:S01]  /*0c90*/  @P4 LDG.E.128 R16, desc[UR4][R30.64] ;  /* 0x000000041e104981 */ /* 0x000162000c1e1d00 */
[----:B------:R-:W-:Y:S01]  /*0ca0*/  FMUL R58, R29, R58 ;  /* 0x0000003a1d3a7220 */ /* 0x000fe20000400000 */
[----:B0-----:R-:W-:Y:S02]  /*0cb0*/  CS2R R30, SRZ ;  /* 0x00000000001e7805 */ /* 0x001fe4000001ff00 */
[----:B--2---:R-:W-:Y:S02]  /*0cc0*/  SEL R59, R24, RZ, P3 ;  /* 0x000000ff183b7207 */ /* 0x004fe40001800000 */
[----:B------:R-:W-:Y:S02]  /*0cd0*/  SEL R24, R25, RZ, P3 ;  /* 0x000000ff19187207 */ /* 0x000fe40001800000 */
[----:B------:R-:W-:Y:S02]  /*0ce0*/  SEL R25, R26, RZ, P3 ;  /* 0x000000ff1a197207 */ /* 0x000fe40001800000 */
[----:B------:R-:W-:-:S02]  /*0cf0*/  SEL R26, R27, RZ, P3 ;  /* 0x000000ff1b1a7207 */ /* 0x000fc40001800000 */
[----:B---3--:R-:W-:Y:S02]  /*0d00*/  SEL R20, R20, RZ, P3 ;  /* 0x000000ff14147207 */ /* 0x008fe40001800000 */
[----:B------:R-:W-:Y:S02]  /*0d10*/  SEL R21, R21, RZ, P3 ;  /* 0x000000ff15157207 */ /* 0x000fe40001800000 */
[----:B------:R-:W-:Y:S02]  /*0d20*/  SEL R22, R22, RZ, P3 ;  /* 0x000000ff16167207 */ /* 0x000fe40001800000 */
[----:B------:R-:W-:Y:S02]  /*0d30*/  SEL R23, R23, RZ, P3 ;  /* 0x000000ff17177207 */ /* 0x000fe40001800000 */
[----:B------:R-:W-:Y:S02]  /*0d40*/  ISETP.GT.AND P3, PT, R28, 0x42f, !P0 ;  /* 0x0000042f1c00780c */ /* 0x000fe40004764270 */
[----:B----4-:R-:W-:-:S02]  /*0d50*/  SEL R12, R12, RZ, P5 ;  /* 0x000000ff0c0c7207 */ /* 0x010fc40002800000 */
[----:B------:R-:W-:Y:S02]  /*0d60*/  SEL R13, R13, RZ, P5 ;  /* 0x000000ff0d0d7207 */ /* 0x000fe40002800000 */
[----:B------:R-:W-:Y:S02]  /*0d70*/  SEL R14, R14, RZ, P5 ;  /* 0x000000ff0e0e7207 */ /* 0x000fe40002800000 */
[----:B------:R-:W-:Y:S02]  /*0d80*/  SEL R15, R15, RZ, P5 ;  /* 0x000000ff0f0f7207 */ /* 0x000fe40002800000 */
[----:B------:R-:W-:Y:S02]  /*0d90*/  ISETP.GE.AND P5, PT, R28, 0x430, PT ;  /* 0x000004301c00780c */ /* 0x000fe40003fa6270 */
[----:B------:R-:W-:-:S06]  /*0da0*/  CS2R R28, SRZ ;  /* 0x00000000001c7805 */ /* 0x000fcc000001ff00 */
[----:B------:R-:W2:Y:S01]  /*0db0*/  @P3 LDG.E.128 R28, desc[UR4][R34.64+-0xc00] ;  /* 0xfff40004221c3981 */ /* 0x000ea2000c1e1d00 */
[----:B------:R-:W-:Y:S01]  /*0dc0*/  FADD R21, R21, R24 ;  /* 0x0000001815157221 */ /* 0x000fe20000000000 */
[----:B------:R-:W-:Y:S01]  /*0dd0*/  FADD R22, R22, R25 ;  /* 0x0000001916167221 */ /* 0x000fe20000000000 */
[----:B------:R-:W-:Y:S01]  /*0de0*/  FADD R23, R23, R26 ;  /* 0x0000001a17177221 */ /* 0x000fe20000000000 */
[----:B------:R-:W-:Y:S02]  /*0df0*/  CS2R R24, SRZ ;  /* 0x0000000000187805 */ /* 0x000fe4000001ff00 */
[----:B------:R-:W-:-:S06]  /*0e00*/  CS2R R26, SRZ ;  /* 0x00000000001a7805 */ /* 0x000fcc000001ff00 */
[----:B------:R-:W3:Y:S01]  /*0e10*/  @P4 LDG.E.128 R24, desc[UR4][R34.64] ;  /* 0x0000000422184981 */ /* 0x000ee2000c1e1d00 */
[----:B-----5:R-:W-:Y:S02]  /*0e20*/  SEL R19, R19, RZ, P4 ;  /* 0x000000ff13137207 */ /* 0x020fe40002000000 */
[----:B--2---:R-:W-:Y:S01]  /*0e30*/  @P5 SEL R12, R28, RZ, P3 ;  /* 0x000000ff1c0c5207 */ /* 0x004fe20001800000 */
[----:B------:R-:W-:Y:S01]  /*0e40*/  VIADD R28, R56, 0xfffffc00 ;  /* 0xfffffc00381c7836 */ /* 0x000fe20000000000 */
[----:B------:R-:W-:Y:S02]  /*0e50*/  @P5 SEL R15, R31, RZ, P3 ;  /* 0x000000ff1f0f5207 */ /* 0x000fe40001800000 */
[----:B------:R-:W-:Y:S02]  /*0e60*/  @P5 SEL R14, R30, RZ, P3 ;  /* 0x000000ff1e0e5207 */ /* 0x000fe40001800000 */
[----:B------:R-:W-:Y:S02]  /*0e70*/  @P5 SEL R13, R29, RZ, P3 ;  /* 0x000000ff1d0d5207 */ /* 0x000fe40001800000 */
[----:B------:R-:W-:-:S02]  /*0e80*/  ISETP.LT.U32.AND P5, PT, R28, 0x30, !P1 ;  /* 0x000000301c00780c */ /* 0x000fc40004fa1070 */
[----:B------:R-:W-:Y:S02]  /*0e90*/  CS2R R28, SRZ ;  /* 0x00000000001c7805 */ /* 0x000fe4000001ff00 */
[----:B------:R-:W-:Y:S02]  /*0ea0*/  CS2R R30, SRZ ;  /* 0x00000000001e7805 */ /* 0x000fe4000001ff00 */
[----:B------:R-:W-:Y:S02]  /*0eb0*/  ISETP.GT.AND P3, PT, R56, 0x42f, !P1 ;  /* 0x0000042f3800780c */ /* 0x000fe40004f64270 */
[----:B---3--:R-:W-:-:S05]  /*0ec0*/  SEL R34, R27, RZ, P4 ;  /* 0x000000ff1b227207 */ /* 0x008fca0002000000 */
[----:B------:R-:W-:Y:S01]  /*0ed0*/  @!P6 FADD R15, R19, R34 ;  /* 0x00000022130fe221 */ /* 0x000fe20000000000 */
[----:B------:R-:W-:Y:S01]  /*0ee0*/  CS2R R34, SRZ ;  /* 0x0000000000227805 */ /* 0x000fe2000001ff00 */
[----:B------:R0:W2:Y:S02]  /*0ef0*/  @P5 LDG.E.128 R28, desc[UR4][R32.64] ;  /* 0x00000004201c5981 */ /* 0x0000a4000c1e1d00 */
[----:B0-----:R-:W-:-:S06]  /*0f00*/  CS2R R32, SRZ ;  /* 0x0000000000207805 */ /* 0x001fcc000001ff00 */
[----:B------:R-:W3:Y:S01]  /*0f10*/  @P3 LDG.E.128 R32, desc[UR4][R60.64+-0xc00] ;  /* 0xfff400043c203981 */ /* 0x000ee2000c1e1d00 */
[----:B------:R-:W-:Y:S02]  /*0f20*/  SEL R16, R16, RZ, P4 ;  /* 0x000000ff10107207 */ /* 0x000fe40002000000 */
[----:B------:R-:W-:Y:S02]  /*0f30*/  SEL R19, R24, RZ, P4 ;  /* 0x000000ff18137207 */ /* 0x000fe40002000000 */
[----:B------:R-:W-:Y:S02]  /*0f40*/  SEL R24, R25, RZ, P4 ;  /* 0x000000ff19187207 */ /* 0x000fe40002000000 */
[----:B------:R-:W-:Y:S01]  /*0f50*/  SEL R17, R17, RZ, P4 ;  /* 0x000000ff11117207 */ /* 0x000fe20002000000 */
[----:B------:R-:W-:Y:S01]  /*0f60*/  @!P6 FADD R12, R16, R19 ;  /* 0x00000013100ce221 */ /* 0x000fe20000000000 */
[----:B------:R-:W-:Y:S02]  /*0f70*/  SEL R18, R18, RZ, P4 ;  /* 0x000000ff12127207 */ /* 0x000fe40002000000 */
[----:B------:R-:W-:Y:S01]  /*0f80*/  SEL R25, R26, RZ, P4 ;  /* 0x000000ff1a197207 */ /* 0x000fe20002000000 */
[----:B------:R-:W-:Y:S01]  /*0f90*/  FADD R51, R12, -R51 ;  /* 0x800000330c337221 */ /* 0x000fe20000000000 */
[----:B------:R-:W-:-:S03]  /*0fa0*/  @!P6 FADD R13, R17, R24 ;  /* 0x00000018110de221 */ /* 0x000fc60000000000 */
[----:B------:R-:W-:Y:S01]  /*0fb0*/  @!P6 FADD R14, R18, R25 ;  /* 0x00000019120ee221 */ /* 0x000fe20000000000 */
[----:B------:R-:W-:Y:S01]  /*0fc0*/  FMUL R18, R2, R51 ;  /* 0x0000003302127220 */ /* 0x000fe20000400000 */
[----:B------:R-:W-:Y:S02]  /*0fd0*/  FADD R17, R13, -R50 ;  /* 0x800000320d117221 */ /* 0x000fe40000000000 */
[----:B------:R-:W-:Y:S01]  /*0fe0*/  FADD R16, R14, -R49 ;  /* 0x800000310e107221 */ /* 0x000fe20000000000 */
[----:B------:R-:W-:Y:S01]  /*0ff0*/  FFMA R8, R18, R8, R41 ;  /* 0x0000000812087223 */ /* 0x000fe20000000029 */
[----:B------:R-:W-:Y:S01]  /*1000*/  ISETP.GE.AND P4, PT, R56, 0x430, PT ;  /* 0x000004303800780c */ /* 0x000fe20003f86270 */
[----:B------:R-:W-:Y:S01]  /*1010*/  FMUL R27, R44, R17 ;  /* 0x000000112c1b7220 */ /* 0x000fe20000400000 */
[----:B------:R-:W-:Y:S01]  /*1020*/  FMUL R2, R45, R16 ;  /* 0x000000102d027220 */ /* 0x000fe20000400000 */
[----:B------:R-:W0:Y:S01]  /*1030*/  LDC.64 R18, c[0x0][0x240] ;  /* 0x00009000ff127b82 */ /* 0x000e220000000a00 */
[----:B------:R-:W-:Y:S01]  /*1040*/  FADD R20, R20, R59 ;  /* 0x0000003b14147221 */ /* 0x000fe20000000000 */
[----:B------:R-:W-:-:S06]  /*1050*/  FFMA R40, R27, R9, R40 ;  /* 0x000000091b287223 */ /* 0x000fcc0000000028 */
[----:B------:R-:W1:Y:S01]  /*1060*/  LDC.64 R16, c[0x0][0x248] ;  /* 0x00009200ff107b82 */ /* 0x000e620000000a00 */
[----:B------:R-:W-:-:S04]  /*1070*/  FADD R25, R15, -R48 ;  /* 0x800000300f197221 */ /* 0x000fc80000000000 */
[----:B------:R-:W-:Y:S01]  /*1080*/  FMUL R25, R58, R25 ;  /* 0x000000193a197220 */ /* 0x000fe20000400000 */
[----:B------:R-:W-:-:S03]  /*1090*/  FFMA R2, R2, R10, R43 ;  /* 0x0000000a02027223 */ /* 0x000fc6000000002b */
[----:B------:R-:W-:Y:S01]  /*10a0*/  FFMA R11, R25, R11, R42 ;  /* 0x0000000b190b7223 */ /* 0x000fe2000000002a */
[----:B0-----:R-:W-:-:S04]  /*10b0*/  IMAD.WIDE R18, R57, 0x4, R18 ;  /* 0x0000000439127825 */ /* 0x001fc800078e0212 */
[----:B-1----:R-:W-:Y:S01]  /*10c0*/  IMAD.WIDE R16, R57, 0x4, R16 ;  /* 0x0000000439107825 */ /* 0x002fe200078e0210 */
[----:B------:R0:W-:Y:S01]  /*10d0*/  @!P0 STG.E.128 desc[UR4][R18.64+0x800], R12 ;  /* 0x0008000c12008986 */ /* 0x0001e2000c101d04 */
[----:B--2---:R-:W-:Y:S02]  /*10e0*/  SEL R28, R28, RZ, P5 ;  /* 0x000000ff1c1c7207 */ /* 0x004fe40002800000 */
[----:B------:R-:W-:Y:S02]  /*10f0*/  SEL R29, R29, RZ, P5 ;  /* 0x000000ff1d1d7207 */ /* 0x000fe40002800000 */
[----:B------:R-:W-:Y:S02]  /*1100*/  SEL R30, R30, RZ, P5 ;  /* 0x000000ff1e1e7207 */ /* 0x000fe40002800000 */
[----:B------:R-:W-:Y:S02]  /*1110*/  SEL R31, R31, RZ, P5 ;  /* 0x000000ff1f1f7207 */ /* 0x000fe40002800000 */
[----:B---3--:R-:W-:-:S02]  /*1120*/  SEL R26, R35, RZ, P3 ;  /* 0x000000ff231a7207 */ /* 0x008fc40001800000 */
[----:B------:R-:W-:Y:S02]  /*1130*/  SEL R41, R32, RZ, P3 ;  /* 0x000000ff20297207 */ /* 0x000fe40001800000 */
[----:B------:R-:W-:Y:S02]  /*1140*/  SEL R35, R34, RZ, P3 ;  /* 0x000000ff22237207 */ /* 0x000fe40001800000 */
[----:B------:R-:W-:Y:S02]  /*1150*/  SEL R24, R33, RZ, P3 ;  /* 0x000000ff21187207 */ /* 0x000fe40001800000 */
[----:B------:R-:W-:Y:S02]  /*1160*/  @P2 SEL R20, R28, R41, !P4 ;  /* 0x000000291c142207 */ /* 0x000fe40006000000 */
[----:B------:R-:W-:Y:S02]  /*1170*/  @P2 SEL R23, R31, R26, !P4 ;  /* 0x0000001a1f172207 */ /* 0x000fe40006000000 */
[----:B------:R-:W-:-:S02]  /*1180*/  @P2 SEL R22, R30, R35, !P4 ;  /* 0x000000231e162207 */ /* 0x000fc40006000000 */
[----:B------:R-:W-:Y:S01]  /*1190*/  @P2 SEL R21, R29, R24, !P4 ;  /* 0x000000181d152207 */ /* 0x000fe20006000000 */
[----:B------:R-:W-:Y:S01]  /*11a0*/  FADD R24, R20, -R55 ;  /* 0x8000003714187221 */ /* 0x000fe20000000000 */
[----:B------:R-:W-:Y:S01]  /*11b0*/  FADD R27, R23, -R52 ;  /* 0x80000034171b7221 */ /* 0x000fe20000000000 */
[----:B------:R-:W-:Y:S02]  /*11c0*/  FADD R26, R22, -R53 ;  /* 0x80000035161a7221 */ /* 0x000fe40000000000 */
[----:B------:R-:W-:Y:S01]  /*11d0*/  FADD R9, R21, -R54 ;  /* 0x8000003615097221 */ /* 0x000fe20000000000 */
[----:B------:R-:W-:Y:S01]  /*11e0*/  FMUL R5, R5, R24 ;  /* 0x0000001805057220 */ /* 0x000fe20000400000 */
[----:B------:R-:W-:Y:S01]  /*11f0*/  FMUL R27, R4, R27 ;  /* 0x0000001b041b7220 */ /* 0x000fe20000400000 */
[----:B------:R-:W-:Y:S01]  /*1200*/  FMUL R26, R3, R26 ;  /* 0x0000001a031a7220 */ /* 0x000fe20000400000 */
[----:B------:R-:W-:Y:S01]  /*1210*/  FMUL R0, R0, R9 ;  /* 0x0000000900007220 */ /* 0x000fe20000400000 */
[----:B------:R-:W-:Y:S01]  /*1220*/  FFMA R36, R5, R47, R36 ;  /* 0x0000002f05247223 */ /* 0x000fe20000000024 */
[----:B------:R-:W-:Y:S01]  /*1230*/  FFMA R7, R27, R7, R38 ;  /* 0x000000071b077223 */ /* 0x000fe20000000026 */
[----:B------:R-:W-:Y:S01]  /*1240*/  FFMA R6, R26, R6, R39 ;  /* 0x000000061a067223 */ /* 0x000fe20000000027 */
[----:B------:R-:W-:-:S02]  /*1250*/  FFMA R0, R0, R46, R37 ;  /* 0x0000002e00007223 */ /* 0x000fc40000000025 */
[----:B------:R-:W-:Y:S02]  /*1260*/  FSETP.GEU.AND P5, PT, R36, RZ, PT ;  /* 0x000000ff2400720b */ /* 0x000fe40003fae000 */
[C---:B------:R-:W-:Y:S02]  /*1270*/  FSETP.GEU.AND P2, PT, R7.reuse, RZ, PT ;  /* 0x000000ff0700720b */ /* 0x040fe40003f4e000 */
[----:B------:R-:W-:Y:S02]  /*1280*/  FSETP.GEU.AND P3, PT, R6, RZ, PT ;  /* 0x000000ff0600720b */ /* 0x000fe40003f6e000 */
[----:B------:R-:W-:Y:S02]  /*1290*/  FSETP.GEU.AND P4, PT, R0, RZ, PT ;  /* 0x000000ff0000720b */ /* 0x000fe40003f8e000 */
[----:B------:R-:W-:Y:S02]  /*12a0*/  SEL R7, R7, RZ, P2 ;  /* 0x000000ff07077207 */ /* 0x000fe40001000000 */
[----:B------:R-:W-:-:S02]  /*12b0*/  SEL R6, R6, RZ, P3 ;  /* 0x000000ff06067207 */ /* 0x000fc40001800000 */
[----:B------:R-:W-:Y:S02]  /*12c0*/  SEL R5, R0, RZ, P4 ;  /* 0x000000ff00057207 */ /* 0x000fe40002000000 */
[----:B------:R-:W-:Y:S01]  /*12d0*/  SEL R4, R36, RZ, P5 ;  /* 0x000000ff24047207 */ /* 0x000fe20002800000 */
[----:B------:R0:W-:Y:S01]  /*12e0*/  @!P1 STG.E.128 desc[UR4][R18.64], R20 ;  /* 0x0000001412009986 */ /* 0x0001e2000c101d04 */
[----:B------:R-:W-:Y:S02]  /*12f0*/  FSETP.GEU.AND P2, PT, R2, RZ, PT ;  /* 0x000000ff0200720b */ /* 0x000fe40003f4e000 */
[----:B------:R-:W-:Y:S01]  /*1300*/  FSETP.GEU.AND P3, PT, R40, RZ, PT ;  /* 0x000000ff2800720b */ /* 0x000fe20003f6e000 */
[----:B------:R0:W-:Y:S01]  /*1310*/  @!P1 STG.E.128 desc[UR4][R16.64], R4 ;  /* 0x0000000410009986 */ /* 0x0001e2000c101d04 */
[----:B------:R-:W-:Y:S02]  /*1320*/  FSETP.GEU.AND P1, PT, R11, RZ, PT ;  /* 0x000000ff0b00720b */ /* 0x000fe40003f2e000 */
[----:B------:R-:W-:-:S02]  /*1330*/  FSETP.GEU.AND P4, PT, R8, RZ, PT ;  /* 0x000000ff0800720b */ /* 0x000fc40003f8e000 */
[----:B------:R-:W-:Y:S02]  /*1340*/  SEL R11, R11, RZ, P1 ;  /* 0x000000ff0b0b7207 */ /* 0x000fe40000800000 */
[----:B------:R-:W-:Y:S02]  /*1350*/  SEL R10, R2, RZ, P2 ;  /* 0x000000ff020a7207 */ /* 0x000fe40001000000 */
[----:B------:R-:W-:Y:S02]  /*1360*/  SEL R9, R40, RZ, P3 ;  /* 0x000000ff28097207 */ /* 0x000fe40001800000 */
[----:B------:R-:W-:Y:S01]  /*1370*/  SEL R8, R8, RZ, P4 ;  /* 0x000000ff08087207 */ /* 0x000fe20002000000 */
[----:B0-----:R-:W-:Y:S06]  /*1380*/  @P0 EXIT ;  /* 0x000000000000094d */ /* 0x001fec0003800000 */
[----:B------:R-:W-:Y:S01]  /*1390*/  STG.E.128 desc[UR4][R16.64+0x800], R8 ;  /* 0x0008000810007986 */ /* 0x000fe2000c101d04 */
[----:B------:R-:W-:Y:S05]  /*13a0*/  EXIT ;  /* 0x000000000000794d */ /* 0x000fea0003800000 */
.L_x_0:
[----:B------:R-:W-:-:S00]  /*13b0*/  BRA `(.L_x_0) ;  /* 0xfffffffc00fc7947 */ /* 0x000fc0000383ffff */
[----:B------:R-:W-:-:S00]  /*13c0*/  NOP ;  /* 0x0000000000007918 */ /* 0x000fc00000000000 */
        /* <DEDUP_REMOVED lines=11> */
.L_x_1:


//--------------------- .nv.global.init           --------------------------
	.section	.nv.global.init,"aw",@progbits
.nv.global.init:
	.type		_$_str,@object
	.size		_$_str,(_$_str_$_2 - _$_str)
_$_str:
        /*0000*/ 	.byte	0x5f, 0x5f, 0x43, 0x55, 0x44, 0x41, 0x5f, 0x46, 0x54, 0x5a, 0x00
	.type		_$_str_$_2,@object
	.size		_$_str_$_2,(.L_1 - _$_str_$_2)
_$_str_$_2:
        /*000b*/ 	.byte	0x5f, 0x5f, 0x43, 0x55, 0x44, 0x41, 0x5f, 0x50, 0x52, 0x45, 0x43, 0x5f, 0x53, 0x51, 0x52, 0x54
        /*001b*/ 	.byte	0x00
.L_1:


//--------------------- .nv.constant0.triton_poi_fused__native_batch_norm_legit_no_training_cat_relu_18 --------------------------
	.section	.nv.constant0.triton_poi_fused__native_batch_norm_legit_no_training_cat_relu_18,"a",@progbits
	.sectionflags	@""
	.align	4
.nv.constant0.triton_poi_fused__native_batch_norm_legit_no_training_cat_relu_18:
	.zero		596
